//
// Generated by NVIDIA NVVM Compiler
//
// Compiler Build ID: CL-36424714
// Cuda compilation tools, release 13.0, V13.0.88
// Based on NVVM 20.0.0
//

.version 9.0
.target sm_100
.address_size 64

	// .globl	_Z13convertToGrayPhS_

.visible .entry _Z13convertToGrayPhS_(
	.param .u64 .ptr .align 1 _Z13convertToGrayPhS__param_0,
	.param .u64 .ptr .align 1 _Z13convertToGrayPhS__param_1
)
{
	.reg .pred 	%p<4>;
	.reg .b16 	%rs<4>;
	.reg .b32 	%r<11>;
	.reg .b32 	%f<7>;
	.reg .b64 	%rd<9>;

	ld.param.u64 	%rd1, [_Z13convertToGrayPhS__param_0];
	ld.param.u64 	%rd2, [_Z13convertToGrayPhS__param_1];
	mov.u32 	%r3, %tid.y;
	mov.u32 	%r4, %ctaid.y;
	mov.u32 	%r5, %ntid.y;
	mad.lo.s32 	%r1, %r4, %r5, %r3;
	mov.u32 	%r6, %tid.x;
	mov.u32 	%r7, %ctaid.x;
	mad.lo.s32 	%r2, %r7, %r5, %r6;
	setp.gt.u32 	%p1, %r1, 1199;
	setp.gt.s32 	%p2, %r2, 1199;
	or.pred  	%p3, %p1, %p2;
	@%p3 bra 	$L__BB0_2;
	cvta.to.global.u64 	%rd3, %rd1;
	cvta.to.global.u64 	%rd4, %rd2;
	mad.lo.s32 	%r8, %r1, 1200, %r2;
	mul.lo.s32 	%r9, %r8, 3;
	cvt.s64.s32 	%rd5, %r9;
	add.s64 	%rd6, %rd3, %rd5;
	ld.global.u8 	%rs1, [%rd6];
	ld.global.u8 	%rs2, [%rd6+1];
	ld.global.u8 	%rs3, [%rd6+2];
	cvt.rn.f32.u16 	%f1, %rs1;
	cvt.rn.f32.u16 	%f2, %rs2;
	mul.f32 	%f3, %f2, 0f3F35C28F;
	fma.rn.f32 	%f4, %f1, 0f3E570A3D, %f3;
	cvt.rn.f32.u16 	%f5, %rs3;
	fma.rn.f32 	%f6, %f5, 0f3D8F5C29, %f4;
	cvt.rzi.u32.f32 	%r10, %f6;
	cvt.s64.s32 	%rd7, %r8;
	add.s64 	%rd8, %rd4, %rd7;
	st.global.u8 	[%rd8], %r10;
$L__BB0_2:
	ret;

}


// ===== COMPILED SASS (sm_100) =====

	.target	sm_100

	.elftype	@"ET_EXEC"


//--------------------- .note.nv.tkinfo           --------------------------
	.section	.note.nv.tkinfo,"",@"SHT_NOTE"
	.sectionflags	@"SHF_NOTE_NV_TKINFO"
	.tkinfo
        /*0018*/ 	.word	0x00000002
        /*0030*/ 	.string	""
        /*0030*/ 	.string	"ptxas"
        /*0030*/ 	.string	"Cuda compilation tools, release 13.0, V13.0.88"
        /*0030*/ 	.string	"Build cuda_13.0.r13.0/compiler.36424714_0"
        /*0030*/ 	.string	"-arch sm_100 -m 64 "



//--------------------- .note.nv.cuinfo           --------------------------
	.section	.note.nv.cuinfo,"",@"SHT_NOTE"
	.sectionflags	@"SHF_NOTE_NV_CUINFO"
        /*0018*/ 	.short	0x0002
        /*001a*/ 	.short	0x0064
        /*001c*/ 	.short	0x0082
	.zero		2


//--------------------- .nv.info                  --------------------------
	.section	.nv.info,"",@"SHT_CUDA_INFO"
	.align	4


	//----- nvinfo : EIATTR_REGCOUNT
	.align		4
        /*0000*/ 	.byte	0x04, 0x2f
        /*0002*/ 	.short	(.L_1 - .L_0)
	.align		4
.L_0:
        /*0004*/ 	.word	index@(_Z13convertToGrayPhS_)
        /*0008*/ 	.word	0x0000000a


	//----- nvinfo : EIATTR_FRAME_SIZE
	.align		4
.L_1:
        /*000c*/ 	.byte	0x04, 0x11
        /*000e*/ 	.short	(.L_3 - .L_2)
	.align		4
.L_2:
        /*0010*/ 	.word	index@(_Z13convertToGrayPhS_)
        /*0014*/ 	.word	0x00000000


	//----- nvinfo : EIATTR_MIN_STACK_SIZE
	.align		4
.L_3:
        /*0018*/ 	.byte	0x04, 0x12
        /*001a*/ 	.short	(.L_5 - .L_4)
	.align		4
.L_4:
        /*001c*/ 	.word	index@(_Z13convertToGrayPhS_)
        /*0020*/ 	.word	0x00000000
.L_5:


//--------------------- .nv.compat                --------------------------
	.section	.nv.compat,"",@"SHT_CUDA_COMPAT_INFO"
	.align	4
        /*0000*/ 	.byte	0x02, 0x09, 0x00, 0x00, 0x02, 0x02, 0x01, 0x00, 0x02, 0x05, 0x05, 0x00, 0x03, 0x07, 0x01, 0x01
        /*0010*/ 	.byte	0x02, 0x03, 0x00, 0x00, 0x02, 0x06, 0x01, 0x00, 0x04, 0x0b, 0x08, 0x00, 0x09, 0x00, 0x00, 0x00
        /*0020*/ 	.byte	0x00, 0x00, 0x00, 0x00


//--------------------- .nv.info._Z13convertToGrayPhS_ --------------------------
	.section	.nv.info._Z13convertToGrayPhS_,"",@"SHT_CUDA_INFO"
	.sectionflags	@""
	.align	4


	//----- nvinfo : EIATTR_CUDA_API_VERSION
	.align		4
        /*0000*/ 	.byte	0x04, 0x37
        /*0002*/ 	.short	(.L_7 - .L_6)
.L_6:
        /*0004*/ 	.word	0x00000082


	//----- nvinfo : EIATTR_KPARAM_INFO
	.align		4
.L_7:
        /*0008*/ 	.byte	0x04, 0x17
        /*000a*/ 	.short	(.L_9 - .L_8)
.L_8:
        /*000c*/ 	.word	0x00000000
        /*0010*/ 	.short	0x0001
        /*0012*/ 	.short	0x0008
        /*0014*/ 	.byte	0x00, 0xf5, 0x21, 0x00


	//----- nvinfo : EIATTR_KPARAM_INFO
	.align		4
.L_9:
        /*0018*/ 	.byte	0x04, 0x17
        /*001a*/ 	.short	(.L_11 - .L_10)
.L_10:
        /*001c*/ 	.word	0x00000000
        /*0020*/ 	.short	0x0000
        /*0022*/ 	.short	0x0000
        /*0024*/ 	.byte	0x00, 0xf5, 0x21, 0x00


	//----- nvinfo : EIATTR_SPARSE_MMA_MASK
	.align		4
.L_11:
        /*0028*/ 	.byte	0x03, 0x50
        /*002a*/ 	.short	0x0000


	//----- nvinfo : EIATTR_MAXREG_COUNT
	.align		4
        /*002c*/ 	.byte	0x03, 0x1b
        /*002e*/ 	.short	0x00ff


	//----- nvinfo : EIATTR_MERCURY_ISA_VERSION
	.align		4
        /*0030*/ 	.byte	0x03, 0x5f
        /*0032*/ 	.short	0x0101


	//----- nvinfo : EIATTR_VRC_CTA_INIT_COUNT
	.align		4
        /*0034*/ 	.byte	0x02, 0x4a
	.zero		1
	.zero		1


	//----- nvinfo : EIATTR_EXIT_INSTR_OFFSETS
	.align		4
        /*0038*/ 	.byte	0x04, 0x1c
        /*003a*/ 	.short	(.L_13 - .L_12)


	//   ....[0]....
.L_12:
        /*003c*/ 	.word	0x000000a0


	//   ....[1]....
        /*0040*/ 	.word	0x000001e0


	//----- nvinfo : EIATTR_CBANK_PARAM_SIZE
	.align		4
.L_13:
        /*0044*/ 	.byte	0x03, 0x19
        /*0046*/ 	.short	0x0010


	//----- nvinfo : EIATTR_PARAM_CBANK
	.align		4
        /*0048*/ 	.byte	0x04, 0x0a
        /*004a*/ 	.short	(.L_15 - .L_14)
	.align		4
.L_14:
        /*004c*/ 	.word	index@(.nv.constant0._Z13convertToGrayPhS_)
        /*0050*/ 	.short	0x0380
        /*0052*/ 	.short	0x0010


	//----- nvinfo : EIATTR_SW_WAR
	.align		4
.L_15:
        /*0054*/ 	.byte	0x04, 0x36
        /*0056*/ 	.short	(.L_17 - .L_16)
.L_16:
        /*0058*/ 	.word	0x00000008
.L_17:


//--------------------- .nv.callgraph             --------------------------
	.section	.nv.callgraph,"",@"SHT_CUDA_CALLGRAPH"
	.align	4
	.sectionentsize	8
	.align		4
        /*0000*/ 	.word	0x00000000
	.align		4
        /*0004*/ 	.word	0xffffffff
	.align		4
        /*0008*/ 	.word	0x00000000
	.align		4
        /*000c*/ 	.word	0xfffffffe
	.align		4
        /*0010*/ 	.word	0x00000000
	.align		4
        /*0014*/ 	.word	0xfffffffd
	.align		4
        /*0018*/ 	.word	0x00000000
	.align		4
        /*001c*/ 	.word	0xfffffffc


//--------------------- .text._Z13convertToGrayPhS_ --------------------------
	.section	.text._Z13convertToGrayPhS_,"ax",@progbits
	.align	128
        .global         _Z13convertToGrayPhS_
        .type           _Z13convertToGrayPhS_,@function
        .size           _Z13convertToGrayPhS_,(.L_x_1 - _Z13convertToGrayPhS_)
        .other          _Z13convertToGrayPhS_,@"STO_CUDA_ENTRY STV_DEFAULT"
_Z13convertToGrayPhS_:
.text._Z13convertToGrayPhS_:
[----:B------:R-:W-:Y:S01]  /*0000*/  LDC R1, c[0x0][0x37c] ;  /* 0x0000df00ff017b82 */ /* 0x000fe20000000800 */
[----:B------:R-:W0:Y:S07]  /*0010*/  S2R R2, SR_TID.X ;  /* 0x0000000000027919 */ /* 0x000e2e0000002100 */
[----:B------:R-:W0:Y:S01]  /*0020*/  S2UR UR5, SR_CTAID.X ;  /* 0x00000000000579c3 */ /* 0x000e220000002500 */
[----:B------:R-:W1:Y:S07]  /*0030*/  S2R R0, SR_TID.Y ;  /* 0x0000000000007919 */ /* 0x000e6e0000002200 */
[----:B------:R-:W0:Y:S08]  /*0040*/  LDC R5, c[0x0][0x364] ;  /* 0x0000d900ff057b82 */ /* 0x000e300000000800 */
[----:B------:R-:W1:Y:S01]  /*0050*/  S2UR UR4, SR_CTAID.Y ;  /* 0x00000000000479c3 */ /* 0x000e620000002600 */
[----:B0-----:R-:W-:-:S05]  /*0060*/  IMAD R3, R5, UR5, R2 ;  /* 0x0000000505037c24 */ /* 0x001fca000f8e0202 */
[----:B------:R-:W-:Y:S01]  /*0070*/  ISETP.GT.AND P0, PT, R3, 0x4af, PT ;  /* 0x000004af0300780c */ /* 0x000fe20003f04270 */
[----:B-1----:R-:W-:-:S05]  /*0080*/  IMAD R0, R5, UR4, R0 ;  /* 0x0000000405007c24 */ /* 0x002fca000f8e0200 */
[----:B------:R-:W-:-:S13]  /*0090*/  ISETP.GT.U32.OR P0, PT, R0, 0x4af, P0 ;  /* 0x000004af0000780c */ /* 0x000fda0000704470 */
[----:B------:R-:W-:Y:S05]  /*00a0*/  @P0 EXIT ;  /* 0x000000000000094d */ /* 0x000fea0003800000 */
[----:B------:R-:W0:Y:S01]  /*00b0*/  LDCU.128 UR8, c[0x0][0x380] ;  /* 0x00007000ff0877ac */ /* 0x000e220008000c00 */
[----:B------:R-:W-:Y:S01]  /*00c0*/  IMAD R0, R0, 0x4b0, R3 ;  /* 0x000004b000007824 */ /* 0x000fe200078e0203 */
[----:B------:R-:W1:Y:S03]  /*00d0*/  LDCU.64 UR4, c[0x0][0x358] ;  /* 0x00006b00ff0477ac */ /* 0x000e660008000a00 */
[----:B------:R-:W-:-:S05]  /*00e0*/  IMAD R3, R0, 0x3, RZ ;  /* 0x0000000300037824 */ /* 0x000fca00078e02ff */
[----:B0-----:R-:W-:-:S04]  /*00f0*/  IADD3 R2, P0, PT, R3, UR8, RZ ;  /* 0x0000000803027c10 */ /* 0x001fc8000ff1e0ff */
[----:B------:R-:W-:-:S05]  /*0100*/  LEA.HI.X.SX32 R3, R3, UR9, 0x1, P0 ;  /* 0x0000000903037c11 */ /* 0x000fca00080f0eff */
[----:B-1----:R-:W2:Y:S04]  /*0110*/  LDG.E.U8 R5, desc[UR4][R2.64+0x1] ;  /* 0x0000010402057981 */ /* 0x002ea8000c1e1100 */
[----:B------:R-:W3:Y:S04]  /*0120*/  LDG.E.U8 R4, desc[UR4][R2.64] ;  /* 0x0000000402047981 */ /* 0x000ee8000c1e1100 */
[----:B------:R-:W4:Y:S01]  /*0130*/  LDG.E.U8 R6, desc[UR4][R2.64+0x2] ;  /* 0x0000020402067981 */ /* 0x000f22000c1e1100 */
[----:B--2---:R-:W-:Y:S02]  /*0140*/  I2FP.F32.U32 R5, R5 ;  /* 0x0000000500057245 */ /* 0x004fe40000201000 */
[----:B---3--:R-:W-:-:S03]  /*0150*/  I2FP.F32.U32 R4, R4 ;  /* 0x0000000400047245 */ /* 0x008fc60000201000 */
[----:B------:R-:W-:Y:S01]  /*0160*/  FMUL R5, R5, 0.70999997854232788086 ;  /* 0x3f35c28f05057820 */ /* 0x000fe20000400000 */
[----:B----4-:R-:W-:-:S03]  /*0170*/  I2FP.F32.U32 R7, R6 ;  /* 0x0000000600077245 */ /* 0x010fc60000201000 */
[----:B------:R-:W-:-:S04]  /*0180*/  FFMA R4, R4, 0.20999999344348907471, R5 ;  /* 0x3e570a3d04047823 */ /* 0x000fc80000000005 */
[----:B------:R-:W-:Y:S01]  /*0190*/  FFMA R7, R7, 0.070000000298023223877, R4 ;  /* 0x3d8f5c2907077823 */ /* 0x000fe20000000004 */
[----:B------:R-:W-:-:S04]  /*01a0*/  IADD3 R4, P0, PT, R0, UR10, RZ ;  /* 0x0000000a00047c10 */ /* 0x000fc8000ff1e0ff */
[----:B------:R-:W-:Y:S01]  /*01b0*/  LEA.HI.X.SX32 R5, R0, UR11, 0x1, P0 ;  /* 0x0000000b00057c11 */ /* 0x000fe200080f0eff */
[----:B------:R-:W0:Y:S04]  /*01c0*/  F2I.U32.TRUNC.NTZ R7, R7 ;  /* 0x0000000700077305 */ /* 0x000e28000020f000 */
[----:B0-----:R-:W-:Y:S01]  /*01d0*/  STG.E.U8 desc[UR4][R4.64], R7 ;  /* 0x0000000704007986 */ /* 0x001fe2000c101104 */
[----:B------:R-:W-:Y:S05]  /*01e0*/  EXIT ;  /* 0x000000000000794d */ /* 0x000fea0003800000 */
.L_x_0:
[----:B------:R-:W-:-:S00]  /*01f0*/  BRA `(.L_x_0) ;  /* 0xfffffffc00fc7947 */ /* 0x000fc0000383ffff */
[----:B------:R-:W-:-:S00]  /*0200*/  NOP ;  /* 0x0000000000007918 */ /* 0x000fc00000000000 */
[----:B------:R-:W-:-:S00]  /*0210*/  NOP ;  /* 0x0000000000007918 */ /* 0x000fc00000000000 */
[----:B------:R-:W-:-:S00]  /*0220*/  NOP ;  /* 0x0000000000007918 */ /* 0x000fc00000000000 */
[----:B------:R-:W-:-:S00]  /*0230*/  NOP ;  /* 0x0000000000007918 */ /* 0x000fc00000000000 */
[----:B------:R-:W-:-:S00]  /*0240*/  NOP ;  /* 0x0000000000007918 */ /* 0x000fc00000000000 */
[----:B------:R-:W-:-:S00]  /*0250*/  NOP ;  /* 0x0000000000007918 */ /* 0x000fc00000000000 */
[----:B------:R-:W-:-:S00]  /*0260*/  NOP ;  /* 0x0000000000007918 */ /* 0x000fc00000000000 */
[----:B------:R-:W-:-:S00]  /*0270*/  NOP ;  /* 0x0000000000007918 */ /* 0x000fc00000000000 */
.L_x_1:


//--------------------- .nv.shared.reserved.0     --------------------------
	.section	.nv.shared.reserved.0,"aw",@nobits
	.weak		__nv_reservedSMEM_offset_0_alias
	.size		__nv_reservedSMEM_offset_0_alias, 0, 64
	.other		__nv_reservedSMEM_offset_0_alias,@"STO_CUDA_RESERVED_SHARED STV_DEFAULT"
__nv_reservedSMEM_offset_0_alias:
	.zero		0
	.zero		64


//--------------------- .nv.constant0._Z13convertToGrayPhS_ --------------------------
	.section	.nv.constant0._Z13convertToGrayPhS_,"a",@progbits
	.sectionflags	@""
	.align	4
.nv.constant0._Z13convertToGrayPhS_:
	.zero		912


//--------------------- SYMBOLS --------------------------

	.type		.nv.reservedSmem.offset0,@object
	.size		.nv.reservedSmem.offset0,0x4
